//
// Generated by NVIDIA NVVM Compiler
//
// Compiler Build ID: CL-36424714
// Cuda compilation tools, release 13.0, V13.0.88
// Based on NVVM 20.0.0
//

.version 9.0
.target sm_100
.address_size 64

	// .globl	_Z20odd_even_sort_kernelPiii
.extern .shared .align 16 .b8 shared_arr[];

.visible .entry _Z20odd_even_sort_kernelPiii(
	.param .u64 .ptr .align 1 _Z20odd_even_sort_kernelPiii_param_0,
	.param .u32 _Z20odd_even_sort_kernelPiii_param_1,
	.param .u32 _Z20odd_even_sort_kernelPiii_param_2
)
{
	.reg .pred 	%p<10>;
	.reg .b32 	%r<16>;
	.reg .b64 	%rd<7>;

	ld.param.u64 	%rd4, [_Z20odd_even_sort_kernelPiii_param_0];
	ld.param.u32 	%r6, [_Z20odd_even_sort_kernelPiii_param_1];
	ld.param.u32 	%r7, [_Z20odd_even_sort_kernelPiii_param_2];
	cvta.to.global.u64 	%rd1, %rd4;
	mov.u32 	%r8, %tid.x;
	mov.u32 	%r9, %ctaid.x;
	mov.u32 	%r10, %ntid.x;
	mad.lo.s32 	%r1, %r9, %r10, %r8;
	and.b32  	%r11, %r7, 1;
	setp.eq.b32 	%p1, %r11, 1;
	@%p1 bra 	$L__BB0_4;
	and.b32  	%r14, %r1, 1;
	setp.eq.b32 	%p6, %r14, 1;
	add.s32 	%r15, %r6, -1;
	setp.ge.s32 	%p7, %r1, %r15;
	or.pred  	%p8, %p6, %p7;
	@%p8 bra 	$L__BB0_7;
	mul.wide.s32 	%rd6, %r1, 4;
	add.s64 	%rd2, %rd1, %rd6;
	ld.global.u32 	%r2, [%rd2];
	ld.global.u32 	%r3, [%rd2+4];
	setp.le.s32 	%p9, %r2, %r3;
	@%p9 bra 	$L__BB0_7;
	st.global.u32 	[%rd2], %r3;
	st.global.u32 	[%rd2+4], %r2;
	bra.uni 	$L__BB0_7;
$L__BB0_4:
	and.b32  	%r12, %r1, -2147483647;
	setp.ne.s32 	%p2, %r12, 1;
	add.s32 	%r13, %r6, -1;
	setp.ge.s32 	%p3, %r1, %r13;
	or.pred  	%p4, %p2, %p3;
	@%p4 bra 	$L__BB0_7;
	mul.wide.u32 	%rd5, %r1, 4;
	add.s64 	%rd3, %rd1, %rd5;
	ld.global.u32 	%r4, [%rd3];
	ld.global.u32 	%r5, [%rd3+4];
	setp.le.s32 	%p5, %r4, %r5;
	@%p5 bra 	$L__BB0_7;
	st.global.u32 	[%rd3], %r5;
	st.global.u32 	[%rd3+4], %r4;
$L__BB0_7:
	ret;

}
	// .globl	_Z27odd_even_sort_shared_kernelPiii
.visible .entry _Z27odd_even_sort_shared_kernelPiii(
	.param .u64 .ptr .align 1 _Z27odd_even_sort_shared_kernelPiii_param_0,
	.param .u32 _Z27odd_even_sort_shared_kernelPiii_param_1,
	.param .u32 _Z27odd_even_sort_shared_kernelPiii_param_2
)
{
	.reg .pred 	%p<17>;
	.reg .b32 	%r<25>;
	.reg .b64 	%rd<5>;

	ld.param.u64 	%rd2, [_Z27odd_even_sort_shared_kernelPiii_param_0];
	ld.param.u32 	%r9, [_Z27odd_even_sort_shared_kernelPiii_param_1];
	ld.param.u32 	%r10, [_Z27odd_even_sort_shared_kernelPiii_param_2];
	cvta.to.global.u64 	%rd3, %rd2;
	mov.u32 	%r1, %tid.x;
	mov.u32 	%r11, %ctaid.x;
	mov.u32 	%r2, %ntid.x;
	mad.lo.s32 	%r3, %r11, %r2, %r1;
	setp.ge.s32 	%p1, %r3, %r9;
	mul.wide.s32 	%rd4, %r3, 4;
	add.s64 	%rd1, %rd3, %rd4;
	shl.b32 	%r12, %r1, 2;
	mov.u32 	%r13, shared_arr;
	add.s32 	%r4, %r13, %r12;
	@%p1 bra 	$L__BB1_2;
	ld.global.u32 	%r14, [%rd1];
	st.shared.u32 	[%r4], %r14;
$L__BB1_2:
	bar.sync 	0;
	and.b32  	%r15, %r10, 1;
	setp.eq.b32 	%p2, %r15, 1;
	@%p2 bra 	$L__BB1_6;
	and.b32  	%r21, %r1, 1;
	setp.eq.b32 	%p10, %r21, 1;
	add.s32 	%r22, %r2, -1;
	setp.ge.u32 	%p11, %r1, %r22;
	or.pred  	%p12, %p10, %p11;
	add.s32 	%r23, %r3, 1;
	setp.ge.s32 	%p13, %r23, %r9;
	or.pred  	%p14, %p12, %p13;
	@%p14 bra 	$L__BB1_9;
	ld.shared.u32 	%r5, [%r4];
	ld.shared.u32 	%r6, [%r4+4];
	setp.le.s32 	%p15, %r5, %r6;
	@%p15 bra 	$L__BB1_9;
	st.shared.u32 	[%r4], %r6;
	st.shared.u32 	[%r4+4], %r5;
	bra.uni 	$L__BB1_9;
$L__BB1_6:
	and.b32  	%r17, %r1, 1;
	setp.eq.b32 	%p3, %r17, 1;
	not.pred 	%p4, %p3;
	add.s32 	%r18, %r2, -1;
	setp.ge.u32 	%p5, %r1, %r18;
	or.pred  	%p6, %p4, %p5;
	add.s32 	%r19, %r3, 1;
	setp.ge.s32 	%p7, %r19, %r9;
	or.pred  	%p8, %p6, %p7;
	@%p8 bra 	$L__BB1_9;
	ld.shared.u32 	%r7, [%r4];
	ld.shared.u32 	%r8, [%r4+4];
	setp.le.s32 	%p9, %r7, %r8;
	@%p9 bra 	$L__BB1_9;
	st.shared.u32 	[%r4], %r8;
	st.shared.u32 	[%r4+4], %r7;
$L__BB1_9:
	setp.ge.s32 	%p16, %r3, %r9;
	bar.sync 	0;
	@%p16 bra 	$L__BB1_11;
	ld.shared.u32 	%r24, [%r4];
	st.global.u32 	[%rd1], %r24;
$L__BB1_11:
	ret;

}


// ===== COMPILED SASS (sm_100) =====

	.target	sm_100

	.elftype	@"ET_EXEC"


//--------------------- .note.nv.tkinfo           --------------------------
	.section	.note.nv.tkinfo,"",@"SHT_NOTE"
	.sectionflags	@"SHF_NOTE_NV_TKINFO"
	.tkinfo
        /*0018*/ 	.word	0x00000002
        /*0030*/ 	.string	""
        /*0030*/ 	.string	"ptxas"
        /*0030*/ 	.string	"Cuda compilation tools, release 13.0, V13.0.88"
        /*0030*/ 	.string	"Build cuda_13.0.r13.0/compiler.36424714_0"
        /*0030*/ 	.string	"-arch sm_100 -m 64 "



//--------------------- .note.nv.cuinfo           --------------------------
	.section	.note.nv.cuinfo,"",@"SHT_NOTE"
	.sectionflags	@"SHF_NOTE_NV_CUINFO"
        /*0018*/ 	.short	0x0002
        /*001a*/ 	.short	0x0064
        /*001c*/ 	.short	0x0082
	.zero		2


//--------------------- .nv.info                  --------------------------
	.section	.nv.info,"",@"SHT_CUDA_INFO"
	.align	4


	//----- nvinfo : EIATTR_REGCOUNT
	.align		4
        /*0000*/ 	.byte	0x04, 0x2f
        /*0002*/ 	.short	(.L_1 - .L_0)
	.align		4
.L_0:
        /*0004*/ 	.word	index@(_Z20odd_even_sort_kernelPiii)
        /*0008*/ 	.word	0x00000008


	//----- nvinfo : EIATTR_FRAME_SIZE
	.align		4
.L_1:
        /*000c*/ 	.byte	0x04, 0x11
        /*000e*/ 	.short	(.L_3 - .L_2)
	.align		4
.L_2:
        /*0010*/ 	.word	index@(_Z20odd_even_sort_kernelPiii)
        /*0014*/ 	.word	0x00000000


	//----- nvinfo : EIATTR_REGCOUNT
	.align		4
.L_3:
        /*0018*/ 	.byte	0x04, 0x2f
        /*001a*/ 	.short	(.L_5 - .L_4)
	.align		4
.L_4:
        /*001c*/ 	.word	index@(_Z27odd_even_sort_shared_kernelPiii)
        /*0020*/ 	.word	0x0000000c


	//----- nvinfo : EIATTR_FRAME_SIZE
	.align		4
.L_5:
        /*0024*/ 	.byte	0x04, 0x11
        /*0026*/ 	.short	(.L_7 - .L_6)
	.align		4
.L_6:
        /*0028*/ 	.word	index@(_Z27odd_even_sort_shared_kernelPiii)
        /*002c*/ 	.word	0x00000000


	//----- nvinfo : EIATTR_MIN_STACK_SIZE
	.align		4
.L_7:
        /*0030*/ 	.byte	0x04, 0x12
        /*0032*/ 	.short	(.L_9 - .L_8)
	.align		4
.L_8:
        /*0034*/ 	.word	index@(_Z27odd_even_sort_shared_kernelPiii)
        /*0038*/ 	.word	0x00000000


	//----- nvinfo : EIATTR_MIN_STACK_SIZE
	.align		4
.L_9:
        /*003c*/ 	.byte	0x04, 0x12
        /*003e*/ 	.short	(.L_11 - .L_10)
	.align		4
.L_10:
        /*0040*/ 	.word	index@(_Z20odd_even_sort_kernelPiii)
        /*0044*/ 	.word	0x00000000
.L_11:


//--------------------- .nv.compat                --------------------------
	.section	.nv.compat,"",@"SHT_CUDA_COMPAT_INFO"
	.align	4
        /*0000*/ 	.byte	0x02, 0x09, 0x00, 0x00, 0x02, 0x02, 0x01, 0x00, 0x02, 0x05, 0x05, 0x00, 0x03, 0x07, 0x01, 0x01
        /*0010*/ 	.byte	0x02, 0x03, 0x00, 0x00, 0x02, 0x06, 0x01, 0x00, 0x04, 0x0b, 0x08, 0x00, 0x09, 0x00, 0x00, 0x00
        /*0020*/ 	.byte	0x00, 0x00, 0x00, 0x00


//--------------------- .nv.info._Z27odd_even_sort_shared_kernelPiii --------------------------
	.section	.nv.info._Z27odd_even_sort_shared_kernelPiii,"",@"SHT_CUDA_INFO"
	.sectionflags	@""
	.align	4


	//----- nvinfo : EIATTR_CUDA_API_VERSION
	.align		4
        /*0000*/ 	.byte	0x04, 0x37
        /*0002*/ 	.short	(.L_13 - .L_12)
.L_12:
        /*0004*/ 	.word	0x00000082


	//----- nvinfo : EIATTR_KPARAM_INFO
	.align		4
.L_13:
        /*0008*/ 	.byte	0x04, 0x17
        /*000a*/ 	.short	(.L_15 - .L_14)
.L_14:
        /*000c*/ 	.word	0x00000000
        /*0010*/ 	.short	0x0002
        /*0012*/ 	.short	0x000c
        /*0014*/ 	.byte	0x00, 0xf0, 0x11, 0x00


	//----- nvinfo : EIATTR_KPARAM_INFO
	.align		4
.L_15:
        /*0018*/ 	.byte	0x04, 0x17
        /*001a*/ 	.short	(.L_17 - .L_16)
.L_16:
        /*001c*/ 	.word	0x00000000
        /*0020*/ 	.short	0x0001
        /*0022*/ 	.short	0x0008
        /*0024*/ 	.byte	0x00, 0xf0, 0x11, 0x00


	//----- nvinfo : EIATTR_KPARAM_INFO
	.align		4
.L_17:
        /*0028*/ 	.byte	0x04, 0x17
        /*002a*/ 	.short	(.L_19 - .L_18)
.L_18:
        /*002c*/ 	.word	0x00000000
        /*0030*/ 	.short	0x0000
        /*0032*/ 	.short	0x0000
        /*0034*/ 	.byte	0x00, 0xf5, 0x21, 0x00


	//----- nvinfo : EIATTR_SPARSE_MMA_MASK
	.align		4
.L_19:
        /*0038*/ 	.byte	0x03, 0x50
        /*003a*/ 	.short	0x0000


	//----- nvinfo : EIATTR_MAXREG_COUNT
	.align		4
        /*003c*/ 	.byte	0x03, 0x1b
        /*003e*/ 	.short	0x00ff


	//----- nvinfo : EIATTR_NUM_BARRIERS
	.align		4
        /*0040*/ 	.byte	0x02, 0x4c
        /*0042*/ 	.byte	0x01
	.zero		1


	//----- nvinfo : EIATTR_MERCURY_ISA_VERSION
	.align		4
        /*0044*/ 	.byte	0x03, 0x5f
        /*0046*/ 	.short	0x0101


	//----- nvinfo : EIATTR_VRC_CTA_INIT_COUNT
	.align		4
        /*0048*/ 	.byte	0x02, 0x4a
	.zero		1
	.zero		1


	//----- nvinfo : EIATTR_EXIT_INSTR_OFFSETS
	.align		4
        /*004c*/ 	.byte	0x04, 0x1c
        /*004e*/ 	.short	(.L_21 - .L_20)


	//   ....[0]....
.L_20:
        /*0050*/ 	.word	0x00000320


	//   ....[1]....
        /*0054*/ 	.word	0x00000350


	//----- nvinfo : EIATTR_CRS_STACK_SIZE
	.align		4
.L_21:
        /*0058*/ 	.byte	0x04, 0x1e
        /*005a*/ 	.short	(.L_23 - .L_22)
.L_22:
        /*005c*/ 	.word	0x00000000


	//----- nvinfo : EIATTR_CBANK_PARAM_SIZE
	.align		4
.L_23:
        /*0060*/ 	.byte	0x03, 0x19
        /*0062*/ 	.short	0x0010


	//----- nvinfo : EIATTR_PARAM_CBANK
	.align		4
        /*0064*/ 	.byte	0x04, 0x0a
        /*0066*/ 	.short	(.L_25 - .L_24)
	.align		4
.L_24:
        /*0068*/ 	.word	index@(.nv.constant0._Z27odd_even_sort_shared_kernelPiii)
        /*006c*/ 	.short	0x0380
        /*006e*/ 	.short	0x0010


	//----- nvinfo : EIATTR_SW_WAR
	.align		4
.L_25:
        /*0070*/ 	.byte	0x04, 0x36
        /*0072*/ 	.short	(.L_27 - .L_26)
.L_26:
        /*0074*/ 	.word	0x00000008
.L_27:


//--------------------- .nv.info._Z20odd_even_sort_kernelPiii --------------------------
	.section	.nv.info._Z20odd_even_sort_kernelPiii,"",@"SHT_CUDA_INFO"
	.sectionflags	@""
	.align	4


	//----- nvinfo : EIATTR_CUDA_API_VERSION
	.align		4
        /*0000*/ 	.byte	0x04, 0x37
        /*0002*/ 	.short	(.L_29 - .L_28)
.L_28:
        /*0004*/ 	.word	0x00000082


	//----- nvinfo : EIATTR_KPARAM_INFO
	.align		4
.L_29:
        /*0008*/ 	.byte	0x04, 0x17
        /*000a*/ 	.short	(.L_31 - .L_30)
.L_30:
        /*000c*/ 	.word	0x00000000
        /*0010*/ 	.short	0x0002
        /*0012*/ 	.short	0x000c
        /*0014*/ 	.byte	0x00, 0xf0, 0x11, 0x00


	//----- nvinfo : EIATTR_KPARAM_INFO
	.align		4
.L_31:
        /*0018*/ 	.byte	0x04, 0x17
        /*001a*/ 	.short	(.L_33 - .L_32)
.L_32:
        /*001c*/ 	.word	0x00000000
        /*0020*/ 	.short	0x0001
        /*0022*/ 	.short	0x0008
        /*0024*/ 	.byte	0x00, 0xf0, 0x11, 0x00


	//----- nvinfo : EIATTR_KPARAM_INFO
	.align		4
.L_33:
        /*0028*/ 	.byte	0x04, 0x17
        /*002a*/ 	.short	(.L_35 - .L_34)
.L_34:
        /*002c*/ 	.word	0x00000000
        /*0030*/ 	.short	0x0000
        /*0032*/ 	.short	0x0000
        /*0034*/ 	.byte	0x00, 0xf5, 0x21, 0x00


	//----- nvinfo : EIATTR_SPARSE_MMA_MASK
	.align		4
.L_35:
        /*0038*/ 	.byte	0x03, 0x50
        /*003a*/ 	.short	0x0000


	//----- nvinfo : EIATTR_MAXREG_COUNT
	.align		4
        /*003c*/ 	.byte	0x03, 0x1b
        /*003e*/ 	.short	0x00ff


	//----- nvinfo : EIATTR_MERCURY_ISA_VERSION
	.align		4
        /*0040*/ 	.byte	0x03, 0x5f
        /*0042*/ 	.short	0x0101


	//----- nvinfo : EIATTR_VRC_CTA_INIT_COUNT
	.align		4
        /*0044*/ 	.byte	0x02, 0x4a
	.zero		1
	.zero		1


	//----- nvinfo : EIATTR_EXIT_INSTR_OFFSETS
	.align		4
        /*0048*/ 	.byte	0x04, 0x1c
        /*004a*/ 	.short	(.L_37 - .L_36)


	//   ....[0]....
.L_36:
        /*004c*/ 	.word	0x000000e0


	//   ....[1]....
        /*0050*/ 	.word	0x00000140


	//   ....[2]....
        /*0054*/ 	.word	0x00000170


	//   ....[3]....
        /*0058*/ 	.word	0x000001b0


	//   ....[4]....
        /*005c*/ 	.word	0x00000210


	//   ....[5]....
        /*0060*/ 	.word	0x00000240


	//----- nvinfo : EIATTR_CBANK_PARAM_SIZE
	.align		4
.L_37:
        /*0064*/ 	.byte	0x03, 0x19
        /*0066*/ 	.short	0x0010


	//----- nvinfo : EIATTR_PARAM_CBANK
	.align		4
        /*0068*/ 	.byte	0x04, 0x0a
        /*006a*/ 	.short	(.L_39 - .L_38)
	.align		4
.L_38:
        /*006c*/ 	.word	index@(.nv.constant0._Z20odd_even_sort_kernelPiii)
        /*0070*/ 	.short	0x0380
        /*0072*/ 	.short	0x0010


	//----- nvinfo : EIATTR_SW_WAR
	.align		4
.L_39:
        /*0074*/ 	.byte	0x04, 0x36
        /*0076*/ 	.short	(.L_41 - .L_40)
.L_40:
        /*0078*/ 	.word	0x00000008
.L_41:


//--------------------- .nv.callgraph             --------------------------
	.section	.nv.callgraph,"",@"SHT_CUDA_CALLGRAPH"
	.align	4
	.sectionentsize	8
	.align		4
        /*0000*/ 	.word	0x00000000
	.align		4
        /*0004*/ 	.word	0xffffffff
	.align		4
        /*0008*/ 	.word	0x00000000
	.align		4
        /*000c*/ 	.word	0xfffffffe
	.align		4
        /*0010*/ 	.word	0x00000000
	.align		4
        /*0014*/ 	.word	0xfffffffd
	.align		4
        /*0018*/ 	.word	0x00000000
	.align		4
        /*001c*/ 	.word	0xfffffffc


//--------------------- .text._Z27odd_even_sort_shared_kernelPiii --------------------------
	.section	.text._Z27odd_even_sort_shared_kernelPiii,"ax",@progbits
	.align	128
        .global         _Z27odd_even_sort_shared_kernelPiii
        .type           _Z27odd_even_sort_shared_kernelPiii,@function
        .size           _Z27odd_even_sort_shared_kernelPiii,(.L_x_6 - _Z27odd_even_sort_shared_kernelPiii)
        .other          _Z27odd_even_sort_shared_kernelPiii,@"STO_CUDA_ENTRY STV_DEFAULT"
_Z27odd_even_sort_shared_kernelPiii:
.text._Z27odd_even_sort_shared_kernelPiii:
[----:B------:R-:W-:Y:S01]  /*0000*/  LDC R1, c[0x0][0x37c] ;  /* 0x0000df00ff017b82 */ /* 0x000fe20000000800 */
[----:B------:R-:W0:Y:S07]  /*0010*/  S2R R9, SR_TID.X ;  /* 0x0000000000097919 */ /* 0x000e2e0000002100 */
[----:B------:R-:W0:Y:S01]  /*0020*/  S2UR UR4, SR_CTAID.X ;  /* 0x00000000000479c3 */ /* 0x000e220000002500 */
[----:B------:R-:W1:Y:S01]  /*0030*/  LDCU UR8, c[0x0][0x388] ;  /* 0x00007100ff0877ac */ /* 0x000e620008000800 */
[----:B------:R-:W2:Y:S06]  /*0040*/  LDCU.64 UR6, c[0x0][0x358] ;  /* 0x00006b00ff0677ac */ /* 0x000eac0008000a00 */
[----:B------:R-:W0:Y:S08]  /*0050*/  LDC R4, c[0x0][0x360] ;  /* 0x0000d800ff047b82 */ /* 0x000e300000000800 */
[----:B------:R-:W3:Y:S01]  /*0060*/  LDC.64 R2, c[0x0][0x380] ;  /* 0x0000e000ff027b82 */ /* 0x000ee20000000a00 */
[----:B0-----:R-:W-:-:S05]  /*0070*/  IMAD R5, R4, UR4, R9 ;  /* 0x0000000404057c24 */ /* 0x001fca000f8e0209 */
[C---:B-1----:R-:W-:Y:S01]  /*0080*/  ISETP.GE.AND P1, PT, R5.reuse, UR8, PT ;  /* 0x0000000805007c0c */ /* 0x042fe2000bf26270 */
[----:B---3--:R-:W-:-:S12]  /*0090*/  IMAD.WIDE R2, R5, 0x4, R2 ;  /* 0x0000000405027825 */ /* 0x008fd800078e0202 */
[----:B--2---:R-:W2:Y:S01]  /*00a0*/  @!P1 LDG.E R7, desc[UR6][R2.64] ;  /* 0x0000000602079981 */ /* 0x004ea2000c1e1900 */
[----:B------:R-:W0:Y:S01]  /*00b0*/  S2UR UR5, SR_CgaCtaId ;  /* 0x00000000000579c3 */ /* 0x000e220000008800 */
[----:B------:R-:W-:Y:S01]  /*00c0*/  UMOV UR4, 0x400 ;  /* 0x0000040000047882 */ /* 0x000fe20000000000 */
[----:B------:R-:W-:Y:S01]  /*00d0*/  BSSY.RECONVERGENT B0, `(.L_x_0) ;  /* 0x0000023000007945 */ /* 0x000fe20003800200 */
[----:B0-----:R-:W-:Y:S01]  /*00e0*/  ULEA UR4, UR5, UR4, 0x18 ;  /* 0x0000000405047291 */ /* 0x001fe2000f8ec0ff */
[----:B------:R-:W0:Y:S05]  /*00f0*/  LDCU UR5, c[0x0][0x38c] ;  /* 0x00007180ff0577ac */ /* 0x000e2a0008000800 */
[----:B------:R-:W-:Y:S01]  /*0100*/  LEA R0, R9, UR4, 0x2 ;  /* 0x0000000409007c11 */ /* 0x000fe2000f8e10ff */
[----:B0-----:R-:W-:-:S04]  /*0110*/  ULOP3.LUT UR4, UR5, 0x1, URZ, 0xc0, !UPT ;  /* 0x0000000105047892 */ /* 0x001fc8000f8ec0ff */
[----:B------:R-:W-:Y:S01]  /*0120*/  UISETP.NE.U32.AND UP0, UPT, UR4, 0x1, UPT ;  /* 0x000000010400788c */ /* 0x000fe2000bf05070 */
[----:B--2---:R0:W-:Y:S01]  /*0130*/  @!P1 STS [R0], R7 ;  /* 0x0000000700009388 */ /* 0x0041e20000000800 */
[----:B------:R-:W-:Y:S07]  /*0140*/  BAR.SYNC.DEFER_BLOCKING 0x0 ;  /* 0x0000000000007b1d */ /* 0x000fee0000010000 */
[----:B------:R-:W-:Y:S05]  /*0150*/  BRA.U !UP0, `(.L_x_1) ;  /* 0x0000000108387547 */ /* 0x000fea000b800000 */
[----:B------:R-:W-:Y:S01]  /*0160*/  VIADD R4, R4, 0xffffffff ;  /* 0xffffffff04047836 */ /* 0x000fe20000000000 */
[----:B------:R-:W-:Y:S01]  /*0170*/  LOP3.LUT R6, R9, 0x1, RZ, 0xc0, !PT ;  /* 0x0000000109067812 */ /* 0x000fe200078ec0ff */
[----:B------:R-:W-:-:S03]  /*0180*/  VIADD R5, R5, 0x1 ;  /* 0x0000000105057836 */ /* 0x000fc60000000000 */
[----:B------:R-:W-:-:S04]  /*0190*/  ISETP.GE.U32.AND P0, PT, R9, R4, PT ;  /* 0x000000040900720c */ /* 0x000fc80003f06070 */
[----:B------:R-:W-:-:S04]  /*01a0*/  ISETP.EQ.U32.OR P0, PT, R6, 0x1, P0 ;  /* 0x000000010600780c */ /* 0x000fc80000702470 */
[----:B------:R-:W-:-:S13]  /*01b0*/  ISETP.GE.OR P0, PT, R5, UR8, P0 ;  /* 0x0000000805007c0c */ /* 0x000fda0008706670 */
[----:B------:R-:W-:Y:S05]  /*01c0*/  @P0 BRA `(.L_x_2) ;  /* 0x00000000004c0947 */ /* 0x000fea0003800000 */
[----:B------:R-:W-:Y:S04]  /*01d0*/  LDS R5, [R0] ;  /* 0x0000000000057984 */ /* 0x000fe80000000800 */
[----:B------:R-:W1:Y:S02]  /*01e0*/  LDS R4, [R0+0x4] ;  /* 0x0000040000047984 */ /* 0x000e640000000800 */
[----:B-1----:R-:W-:-:S13]  /*01f0*/  ISETP.GT.AND P0, PT, R5, R4, PT ;  /* 0x000000040500720c */ /* 0x002fda0003f04270 */
[----:B------:R-:W-:Y:S05]  /*0200*/  @!P0 BRA `(.L_x_2) ;  /* 0x00000000003c8947 */ /* 0x000fea0003800000 */
[----:B------:R1:W-:Y:S04]  /*0210*/  STS [R0], R4 ;  /* 0x0000000400007388 */ /* 0x0003e80000000800 */
[----:B------:R1:W-:Y:S01]  /*0220*/  STS [R0+0x4], R5 ;  /* 0x0000040500007388 */ /* 0x0003e20000000800 */
[----:B------:R-:W-:Y:S05]  /*0230*/  BRA `(.L_x_2) ;  /* 0x0000000000307947 */ /* 0x000fea0003800000 */
.L_x_1:
[----:B------:R-:W-:Y:S01]  /*0240*/  VIADD R4, R4, 0xffffffff ;  /* 0xffffffff04047836 */ /* 0x000fe20000000000 */
[----:B------:R-:W-:Y:S01]  /*0250*/  LOP3.LUT R6, R9, 0x1, RZ, 0xc0, !PT ;  /* 0x0000000109067812 */ /* 0x000fe200078ec0ff */
[----:B------:R-:W-:-:S03]  /*0260*/  VIADD R5, R5, 0x1 ;  /* 0x0000000105057836 */ /* 0x000fc60000000000 */
[----:B------:R-:W-:-:S04]  /*0270*/  ISETP.GE.U32.AND P0, PT, R9, R4, PT ;  /* 0x000000040900720c */ /* 0x000fc80003f06070 */
[----:B------:R-:W-:-:S04]  /*0280*/  ISETP.NE.U32.OR P0, PT, R6, 0x1, P0 ;  /* 0x000000010600780c */ /* 0x000fc80000705470 */
[----:B------:R-:W-:-:S13]  /*0290*/  ISETP.GE.OR P0, PT, R5, UR8, P0 ;  /* 0x0000000805007c0c */ /* 0x000fda0008706670 */
[----:B------:R-:W-:Y:S05]  /*02a0*/  @P0 BRA `(.L_x_2) ;  /* 0x0000000000140947 */ /* 0x000fea0003800000 */
[----:B------:R-:W-:Y:S04]  /*02b0*/  LDS R5, [R0] ;  /* 0x0000000000057984 */ /* 0x000fe80000000800 */
[----:B------:R-:W1:Y:S02]  /*02c0*/  LDS R4, [R0+0x4] ;  /* 0x0000040000047984 */ /* 0x000e640000000800 */
[----:B-1----:R-:W-:-:S13]  /*02d0*/  ISETP.GT.AND P0, PT, R5, R4, PT ;  /* 0x000000040500720c */ /* 0x002fda0003f04270 */
[----:B------:R2:W-:Y:S04]  /*02e0*/  @P0 STS [R0], R4 ;  /* 0x0000000400000388 */ /* 0x0005e80000000800 */
[----:B------:R2:W-:Y:S02]  /*02f0*/  @P0 STS [R0+0x4], R5 ;  /* 0x0000040500000388 */ /* 0x0005e40000000800 */
.L_x_2:
[----:B------:R-:W-:Y:S05]  /*0300*/  BSYNC.RECONVERGENT B0 ;  /* 0x0000000000007941 */ /* 0x000fea0003800200 */
.L_x_0:
[----:B------:R-:W-:Y:S06]  /*0310*/  BAR.SYNC.DEFER_BLOCKING 0x0 ;  /* 0x0000000000007b1d */ /* 0x000fec0000010000 */
[----:B------:R-:W-:Y:S05]  /*0320*/  @P1 EXIT ;  /* 0x000000000000194d */ /* 0x000fea0003800000 */
[----:B-12---:R-:W1:Y:S04]  /*0330*/  LDS R5, [R0] ;  /* 0x0000000000057984 */ /* 0x006e680000000800 */
[----:B-1----:R-:W-:Y:S01]  /*0340*/  STG.E desc[UR6][R2.64], R5 ;  /* 0x0000000502007986 */ /* 0x002fe2000c101906 */
[----:B------:R-:W-:Y:S05]  /*0350*/  EXIT ;  /* 0x000000000000794d */ /* 0x000fea0003800000 */
.L_x_3:
[----:B------:R-:W-:-:S00]  /*0360*/  BRA `(.L_x_3) ;  /* 0xfffffffc00fc7947 */ /* 0x000fc0000383ffff */
[----:B------:R-:W-:-:S00]  /*0370*/  NOP ;  /* 0x0000000000007918 */ /* 0x000fc00000000000 */
        /* <DEDUP_REMOVED lines=8> */
.L_x_6:


//--------------------- .text._Z20odd_even_sort_kernelPiii --------------------------
	.section	.text._Z20odd_even_sort_kernelPiii,"ax",@progbits
	.align	128
        .global         _Z20odd_even_sort_kernelPiii
        .type           _Z20odd_even_sort_kernelPiii,@function
        .size           _Z20odd_even_sort_kernelPiii,(.L_x_7 - _Z20odd_even_sort_kernelPiii)
        .other          _Z20odd_even_sort_kernelPiii,@"STO_CUDA_ENTRY STV_DEFAULT"
_Z20odd_even_sort_kernelPiii:
.text._Z20odd_even_sort_kernelPiii:
[----:B------:R-:W-:Y:S01]  /*0000*/  LDC R1, c[0x0][0x37c] ;  /* 0x0000df00ff017b82 */ /* 0x000fe20000000800 */
[----:B------:R-:W0:Y:S01]  /*0010*/  LDCU.64 UR6, c[0x0][0x388] ;  /* 0x00007100ff0677ac */ /* 0x000e220008000a00 */
[----:B------:R-:W1:Y:S06]  /*0020*/  S2R R5, SR_TID.X ;  /* 0x0000000000057919 */ /* 0x000e6c0000002100 */
[----:B------:R-:W1:Y:S01]  /*0030*/  S2UR UR10, SR_CTAID.X ;  /* 0x00000000000a79c3 */ /* 0x000e620000002500 */
[----:B------:R-:W2:Y:S07]  /*0040*/  LDCU.64 UR8, c[0x0][0x358] ;  /* 0x00006b00ff0877ac */ /* 0x000eae0008000a00 */
[----:B------:R-:W1:Y:S01]  /*0050*/  LDC R0, c[0x0][0x360] ;  /* 0x0000d800ff007b82 */ /* 0x000e620000000800 */
[----:B0-----:R-:W-:-:S02]  /*0060*/  ULOP3.LUT UR4, UR7, 0x1, URZ, 0xc0, !UPT ;  /* 0x0000000107047892 */ /* 0x001fc4000f8ec0ff */
[----:B------:R-:W-:Y:S02]  /*0070*/  UIADD3 UR5, UPT, UPT, UR6, -0x1, URZ ;  /* 0xffffffff06057890 */ /* 0x000fe4000fffe0ff */
[----:B------:R-:W-:Y:S01]  /*0080*/  UISETP.NE.U32.AND UP0, UPT, UR4, 0x1, UPT ;  /* 0x000000010400788c */ /* 0x000fe2000bf05070 */
[----:B-1----:R-:W-:-:S08]  /*0090*/  IMAD R5, R0, UR10, R5 ;  /* 0x0000000a00057c24 */ /* 0x002fd0000f8e0205 */
[----:B--2---:R-:W-:Y:S05]  /*00a0*/  BRA.U !UP0, `(.L_x_4) ;  /* 0x0000000108347547 */ /* 0x004fea000b800000 */
[C---:B------:R-:W-:Y:S02]  /*00b0*/  ISETP.GE.AND P0, PT, R5.reuse, UR5, PT ;  /* 0x0000000505007c0c */ /* 0x040fe4000bf06270 */
[----:B------:R-:W-:-:S04]  /*00c0*/  LOP3.LUT R0, R5, 0x1, RZ, 0xc0, !PT ;  /* 0x0000000105007812 */ /* 0x000fc800078ec0ff */
[----:B------:R-:W-:-:S13]  /*00d0*/  ISETP.EQ.U32.OR P0, PT, R0, 0x1, P0 ;  /* 0x000000010000780c */ /* 0x000fda0000702470 */
[----:B------:R-:W-:Y:S05]  /*00e0*/  @P0 EXIT ;  /* 0x000000000000094d */ /* 0x000fea0003800000 */
[----:B------:R-:W0:Y:S02]  /*00f0*/  LDC.64 R2, c[0x0][0x380] ;  /* 0x0000e000ff027b82 */ /* 0x000e240000000a00 */
[----:B0-----:R-:W-:-:S05]  /*0100*/  IMAD.WIDE R2, R5, 0x4, R2 ;  /* 0x0000000405027825 */ /* 0x001fca00078e0202 */
[----:B------:R-:W2:Y:S04]  /*0110*/  LDG.E R5, desc[UR8][R2.64] ;  /* 0x0000000802057981 */ /* 0x000ea8000c1e1900 */
[----:B------:R-:W2:Y:S02]  /*0120*/  LDG.E R0, desc[UR8][R2.64+0x4] ;  /* 0x0000040802007981 */ /* 0x000ea4000c1e1900 */
[----:B--2---:R-:W-:-:S13]  /*0130*/  ISETP.GT.AND P0, PT, R5, R0, PT ;  /* 0x000000000500720c */ /* 0x004fda0003f04270 */
[----:B------:R-:W-:Y:S05]  /*0140*/  @!P0 EXIT ;  /* 0x000000000000894d */ /* 0x000fea0003800000 */
[----:B------:R-:W-:Y:S04]  /*0150*/  STG.E desc[UR8][R2.64], R0 ;  /* 0x0000000002007986 */ /* 0x000fe8000c101908 */
[----:B------:R-:W-:Y:S01]  /*0160*/  STG.E desc[UR8][R2.64+0x4], R5 ;  /* 0x0000040502007986 */ /* 0x000fe2000c101908 */
[----:B------:R-:W-:Y:S05]  /*0170*/  EXIT ;  /* 0x000000000000794d */ /* 0x000fea0003800000 */
.L_x_4:
[C---:B------:R-:W-:Y:S02]  /*0180*/  ISETP.GE.AND P0, PT, R5.reuse, UR5, PT ;  /* 0x0000000505007c0c */ /* 0x040fe4000bf06270 */
[----:B------:R-:W-:-:S04]  /*0190*/  LOP3.LUT R0, R5, 0x80000001, RZ, 0xc0, !PT ;  /* 0x8000000105007812 */ /* 0x000fc800078ec0ff */
[----:B------:R-:W-:-:S13]  /*01a0*/  ISETP.NE.OR P0, PT, R0, 0x1, P0 ;  /* 0x000000010000780c */ /* 0x000fda0000705670 */
[----:B------:R-:W-:Y:S05]  /*01b0*/  @P0 EXIT ;  /* 0x000000000000094d */ /* 0x000fea0003800000 */
[----:B------:R-:W0:Y:S02]  /*01c0*/  LDC.64 R2, c[0x0][0x380] ;  /* 0x0000e000ff027b82 */ /* 0x000e240000000a00 */
[----:B0-----:R-:W-:-:S05]  /*01d0*/  IMAD.WIDE.U32 R2, R5, 0x4, R2 ;  /* 0x0000000405027825 */ /* 0x001fca00078e0002 */
[----:B------:R-:W2:Y:S04]  /*01e0*/  LDG.E R5, desc[UR8][R2.64] ;  /* 0x0000000802057981 */ /* 0x000ea8000c1e1900 */
[----:B------:R-:W2:Y:S02]  /*01f0*/  LDG.E R0, desc[UR8][R2.64+0x4] ;  /* 0x0000040802007981 */ /* 0x000ea4000c1e1900 */
[----:B--2---:R-:W-:-:S13]  /*0200*/  ISETP.GT.AND P0, PT, R5, R0, PT ;  /* 0x000000000500720c */ /* 0x004fda0003f04270 */
[----:B------:R-:W-:Y:S05]  /*0210*/  @!P0 EXIT ;  /* 0x000000000000894d */ /* 0x000fea0003800000 */
[----:B------:R-:W-:Y:S04]  /*0220*/  STG.E desc[UR8][R2.64], R0 ;  /* 0x0000000002007986 */ /* 0x000fe8000c101908 */
[----:B------:R-:W-:Y:S01]  /*0230*/  STG.E desc[UR8][R2.64+0x4], R5 ;  /* 0x0000040502007986 */ /* 0x000fe2000c101908 */
[----:B------:R-:W-:Y:S05]  /*0240*/  EXIT ;  /* 0x000000000000794d */ /* 0x000fea0003800000 */
.L_x_5:
        /* <DEDUP_REMOVED lines=11> */
.L_x_7:


//--------------------- .nv.shared._Z27odd_even_sort_shared_kernelPiii --------------------------
	.section	.nv.shared._Z27odd_even_sort_shared_kernelPiii,"aw",@nobits
	.sectionflags	@""
	.align	16
	.zero		1024


//--------------------- .nv.shared.reserved.0     --------------------------
	.section	.nv.shared.reserved.0,"aw",@nobits
	.weak		__nv_reservedSMEM_offset_0_alias
	.size		__nv_reservedSMEM_offset_0_alias, 0, 64
	.other		__nv_reservedSMEM_offset_0_alias,@"STO_CUDA_RESERVED_SHARED STV_DEFAULT"
__nv_reservedSMEM_offset_0_alias:
	.zero		0
	.zero		64


//--------------------- .nv.shared._Z20odd_even_sort_kernelPiii --------------------------
	.section	.nv.shared._Z20odd_even_sort_kernelPiii,"aw",@nobits
	.sectionflags	@""
	.align	16
	.zero		1024


//--------------------- .nv.constant0._Z27odd_even_sort_shared_kernelPiii --------------------------
	.section	.nv.constant0._Z27odd_even_sort_shared_kernelPiii,"a",@progbits
	.sectionflags	@""
	.align	4
.nv.constant0._Z27odd_even_sort_shared_kernelPiii:
	.zero		912


//--------------------- .nv.constant0._Z20odd_even_sort_kernelPiii --------------------------
	.section	.nv.constant0._Z20odd_even_sort_kernelPiii,"a",@progbits
	.sectionflags	@""
	.align	4
.nv.constant0._Z20odd_even_sort_kernelPiii:
	.zero		912


//--------------------- SYMBOLS --------------------------

	.type		.nv.reservedSmem.offset0,@object
	.size		.nv.reservedSmem.offset0,0x4
	.type		.nv.reservedSmem.cap,@object
	.size		.nv.reservedSmem.cap,0x4
